//
// Generated by NVIDIA NVVM Compiler
//
// Compiler Build ID: CL-36424714
// Cuda compilation tools, release 13.0, V13.0.88
// Based on NVVM 20.0.0
//

.version 9.0
.target sm_100
.address_size 64

	// .globl	_Z8initWithfPfi

.visible .entry _Z8initWithfPfi(
	.param .f32 _Z8initWithfPfi_param_0,
	.param .u64 .ptr .align 1 _Z8initWithfPfi_param_1,
	.param .u32 _Z8initWithfPfi_param_2
)
{
	.reg .pred 	%p<7>;
	.reg .b32 	%r<31>;
	.reg .b32 	%f<2>;
	.reg .b64 	%rd<11>;

	ld.param.f32 	%f1, [_Z8initWithfPfi_param_0];
	ld.param.u64 	%rd2, [_Z8initWithfPfi_param_1];
	ld.param.u32 	%r12, [_Z8initWithfPfi_param_2];
	cvta.to.global.u64 	%rd1, %rd2;
	mov.u32 	%r13, %tid.x;
	mov.u32 	%r14, %ctaid.x;
	mov.u32 	%r15, %ntid.x;
	mad.lo.s32 	%r29, %r14, %r15, %r13;
	mov.u32 	%r16, %nctaid.x;
	mul.lo.s32 	%r2, %r15, %r16;
	setp.ge.s32 	%p1, %r29, %r12;
	@%p1 bra 	$L__BB0_7;
	add.s32 	%r17, %r29, %r2;
	max.s32 	%r18, %r12, %r17;
	setp.lt.s32 	%p2, %r17, %r12;
	selp.u32 	%r19, 1, 0, %p2;
	add.s32 	%r20, %r17, %r19;
	sub.s32 	%r21, %r18, %r20;
	div.u32 	%r22, %r21, %r2;
	add.s32 	%r3, %r22, %r19;
	and.b32  	%r23, %r3, 3;
	setp.eq.s32 	%p3, %r23, 3;
	@%p3 bra 	$L__BB0_4;
	add.s32 	%r24, %r3, 1;
	and.b32  	%r25, %r24, 3;
	neg.s32 	%r27, %r25;
$L__BB0_3:
	.pragma "nounroll";
	mul.wide.s32 	%rd3, %r29, 4;
	add.s64 	%rd4, %rd1, %rd3;
	st.global.f32 	[%rd4], %f1;
	add.s32 	%r29, %r29, %r2;
	add.s32 	%r27, %r27, 1;
	setp.ne.s32 	%p4, %r27, 0;
	@%p4 bra 	$L__BB0_3;
$L__BB0_4:
	setp.lt.u32 	%p5, %r3, 3;
	@%p5 bra 	$L__BB0_7;
	mul.wide.s32 	%rd7, %r2, 4;
	shl.b32 	%r26, %r2, 2;
$L__BB0_6:
	mul.wide.s32 	%rd5, %r29, 4;
	add.s64 	%rd6, %rd1, %rd5;
	st.global.f32 	[%rd6], %f1;
	add.s64 	%rd8, %rd6, %rd7;
	st.global.f32 	[%rd8], %f1;
	add.s64 	%rd9, %rd8, %rd7;
	st.global.f32 	[%rd9], %f1;
	add.s64 	%rd10, %rd9, %rd7;
	st.global.f32 	[%rd10], %f1;
	add.s32 	%r29, %r26, %r29;
	setp.lt.s32 	%p6, %r29, %r12;
	@%p6 bra 	$L__BB0_6;
$L__BB0_7:
	ret;

}
	// .globl	_Z14addVectorsIntoPfS_S_i
.visible .entry _Z14addVectorsIntoPfS_S_i(
	.param .u64 .ptr .align 1 _Z14addVectorsIntoPfS_S_i_param_0,
	.param .u64 .ptr .align 1 _Z14addVectorsIntoPfS_S_i_param_1,
	.param .u64 .ptr .align 1 _Z14addVectorsIntoPfS_S_i_param_2,
	.param .u32 _Z14addVectorsIntoPfS_S_i_param_3
)
{
	.reg .pred 	%p<7>;
	.reg .b32 	%r<31>;
	.reg .b32 	%f<16>;
	.reg .b64 	%rd<25>;

	ld.param.u64 	%rd4, [_Z14addVectorsIntoPfS_S_i_param_0];
	ld.param.u64 	%rd5, [_Z14addVectorsIntoPfS_S_i_param_1];
	ld.param.u64 	%rd6, [_Z14addVectorsIntoPfS_S_i_param_2];
	ld.param.u32 	%r12, [_Z14addVectorsIntoPfS_S_i_param_3];
	cvta.to.global.u64 	%rd1, %rd4;
	cvta.to.global.u64 	%rd2, %rd6;
	cvta.to.global.u64 	%rd3, %rd5;
	mov.u32 	%r13, %tid.x;
	mov.u32 	%r14, %ctaid.x;
	mov.u32 	%r15, %ntid.x;
	mad.lo.s32 	%r29, %r14, %r15, %r13;
	mov.u32 	%r16, %nctaid.x;
	mul.lo.s32 	%r2, %r15, %r16;
	setp.ge.s32 	%p1, %r29, %r12;
	@%p1 bra 	$L__BB1_7;
	add.s32 	%r17, %r29, %r2;
	max.s32 	%r18, %r12, %r17;
	setp.lt.s32 	%p2, %r17, %r12;
	selp.u32 	%r19, 1, 0, %p2;
	add.s32 	%r20, %r17, %r19;
	sub.s32 	%r21, %r18, %r20;
	div.u32 	%r22, %r21, %r2;
	add.s32 	%r3, %r22, %r19;
	and.b32  	%r23, %r3, 3;
	setp.eq.s32 	%p3, %r23, 3;
	@%p3 bra 	$L__BB1_4;
	add.s32 	%r24, %r3, 1;
	and.b32  	%r25, %r24, 3;
	neg.s32 	%r27, %r25;
$L__BB1_3:
	.pragma "nounroll";
	mul.wide.s32 	%rd7, %r29, 4;
	add.s64 	%rd8, %rd1, %rd7;
	add.s64 	%rd9, %rd2, %rd7;
	add.s64 	%rd10, %rd3, %rd7;
	ld.global.f32 	%f1, [%rd10];
	ld.global.f32 	%f2, [%rd9];
	add.f32 	%f3, %f1, %f2;
	st.global.f32 	[%rd8], %f3;
	add.s32 	%r29, %r29, %r2;
	add.s32 	%r27, %r27, 1;
	setp.ne.s32 	%p4, %r27, 0;
	@%p4 bra 	$L__BB1_3;
$L__BB1_4:
	setp.lt.u32 	%p5, %r3, 3;
	@%p5 bra 	$L__BB1_7;
	mul.wide.s32 	%rd15, %r2, 4;
	shl.b32 	%r26, %r2, 2;
$L__BB1_6:
	mul.wide.s32 	%rd11, %r29, 4;
	add.s64 	%rd12, %rd3, %rd11;
	ld.global.f32 	%f4, [%rd12];
	add.s64 	%rd13, %rd2, %rd11;
	ld.global.f32 	%f5, [%rd13];
	add.f32 	%f6, %f4, %f5;
	add.s64 	%rd14, %rd1, %rd11;
	st.global.f32 	[%rd14], %f6;
	add.s64 	%rd16, %rd12, %rd15;
	ld.global.f32 	%f7, [%rd16];
	add.s64 	%rd17, %rd13, %rd15;
	ld.global.f32 	%f8, [%rd17];
	add.f32 	%f9, %f7, %f8;
	add.s64 	%rd18, %rd14, %rd15;
	st.global.f32 	[%rd18], %f9;
	add.s64 	%rd19, %rd16, %rd15;
	ld.global.f32 	%f10, [%rd19];
	add.s64 	%rd20, %rd17, %rd15;
	ld.global.f32 	%f11, [%rd20];
	add.f32 	%f12, %f10, %f11;
	add.s64 	%rd21, %rd18, %rd15;
	st.global.f32 	[%rd21], %f12;
	add.s64 	%rd22, %rd19, %rd15;
	ld.global.f32 	%f13, [%rd22];
	add.s64 	%rd23, %rd20, %rd15;
	ld.global.f32 	%f14, [%rd23];
	add.f32 	%f15, %f13, %f14;
	add.s64 	%rd24, %rd21, %rd15;
	st.global.f32 	[%rd24], %f15;
	add.s32 	%r29, %r26, %r29;
	setp.lt.s32 	%p6, %r29, %r12;
	@%p6 bra 	$L__BB1_6;
$L__BB1_7:
	ret;

}


// ===== COMPILED SASS (sm_100) =====

	.target	sm_100

	.elftype	@"ET_EXEC"


//--------------------- .note.nv.tkinfo           --------------------------
	.section	.note.nv.tkinfo,"",@"SHT_NOTE"
	.sectionflags	@"SHF_NOTE_NV_TKINFO"
	.tkinfo
        /*0018*/ 	.word	0x00000002
        /*0030*/ 	.string	""
        /*0030*/ 	.string	"ptxas"
        /*0030*/ 	.string	"Cuda compilation tools, release 13.0, V13.0.88"
        /*0030*/ 	.string	"Build cuda_13.0.r13.0/compiler.36424714_0"
        /*0030*/ 	.string	"-arch sm_100 -m 64 "



//--------------------- .note.nv.cuinfo           --------------------------
	.section	.note.nv.cuinfo,"",@"SHT_NOTE"
	.sectionflags	@"SHF_NOTE_NV_CUINFO"
        /*0018*/ 	.short	0x0002
        /*001a*/ 	.short	0x0064
        /*001c*/ 	.short	0x0082
	.zero		2


//--------------------- .nv.info                  --------------------------
	.section	.nv.info,"",@"SHT_CUDA_INFO"
	.align	4


	//----- nvinfo : EIATTR_REGCOUNT
	.align		4
        /*0000*/ 	.byte	0x04, 0x2f
        /*0002*/ 	.short	(.L_1 - .L_0)
	.align		4
.L_0:
        /*0004*/ 	.word	index@(_Z8initWithfPfi)
        /*0008*/ 	.word	0x00000012


	//----- nvinfo : EIATTR_FRAME_SIZE
	.align		4
.L_1:
        /*000c*/ 	.byte	0x04, 0x11
        /*000e*/ 	.short	(.L_3 - .L_2)
	.align		4
.L_2:
        /*0010*/ 	.word	index@(_Z8initWithfPfi)
        /*0014*/ 	.word	0x00000000


	//----- nvinfo : EIATTR_REGCOUNT
	.align		4
.L_3:
        /*0018*/ 	.byte	0x04, 0x2f
        /*001a*/ 	.short	(.L_5 - .L_4)
	.align		4
.L_4:
        /*001c*/ 	.word	index@(_Z14addVectorsIntoPfS_S_i)
        /*0020*/ 	.word	0x0000001a


	//----- nvinfo : EIATTR_FRAME_SIZE
	.align		4
.L_5:
        /*0024*/ 	.byte	0x04, 0x11
        /*0026*/ 	.short	(.L_7 - .L_6)
	.align		4
.L_6:
        /*0028*/ 	.word	index@(_Z14addVectorsIntoPfS_S_i)
        /*002c*/ 	.word	0x00000000


	//----- nvinfo : EIATTR_MIN_STACK_SIZE
	.align		4
.L_7:
        /*0030*/ 	.byte	0x04, 0x12
        /*0032*/ 	.short	(.L_9 - .L_8)
	.align		4
.L_8:
        /*0034*/ 	.word	index@(_Z14addVectorsIntoPfS_S_i)
        /*0038*/ 	.word	0x00000000


	//----- nvinfo : EIATTR_MIN_STACK_SIZE
	.align		4
.L_9:
        /*003c*/ 	.byte	0x04, 0x12
        /*003e*/ 	.short	(.L_11 - .L_10)
	.align		4
.L_10:
        /*0040*/ 	.word	index@(_Z8initWithfPfi)
        /*0044*/ 	.word	0x00000000
.L_11:


//--------------------- .nv.compat                --------------------------
	.section	.nv.compat,"",@"SHT_CUDA_COMPAT_INFO"
	.align	4
        /*0000*/ 	.byte	0x02, 0x09, 0x00, 0x00, 0x02, 0x02, 0x01, 0x00, 0x02, 0x05, 0x05, 0x00, 0x03, 0x07, 0x01, 0x01
        /*0010*/ 	.byte	0x02, 0x03, 0x00, 0x00, 0x02, 0x06, 0x01, 0x00, 0x04, 0x0b, 0x08, 0x00, 0x09, 0x00, 0x00, 0x00
        /*0020*/ 	.byte	0x00, 0x00, 0x00, 0x00


//--------------------- .nv.info._Z14addVectorsIntoPfS_S_i --------------------------
	.section	.nv.info._Z14addVectorsIntoPfS_S_i,"",@"SHT_CUDA_INFO"
	.sectionflags	@""
	.align	4


	//----- nvinfo : EIATTR_CUDA_API_VERSION
	.align		4
        /*0000*/ 	.byte	0x04, 0x37
        /*0002*/ 	.short	(.L_13 - .L_12)
.L_12:
        /*0004*/ 	.word	0x00000082


	//----- nvinfo : EIATTR_KPARAM_INFO
	.align		4
.L_13:
        /*0008*/ 	.byte	0x04, 0x17
        /*000a*/ 	.short	(.L_15 - .L_14)
.L_14:
        /*000c*/ 	.word	0x00000000
        /*0010*/ 	.short	0x0003
        /*0012*/ 	.short	0x0018
        /*0014*/ 	.byte	0x00, 0xf0, 0x11, 0x00


	//----- nvinfo : EIATTR_KPARAM_INFO
	.align		4
.L_15:
        /*0018*/ 	.byte	0x04, 0x17
        /*001a*/ 	.short	(.L_17 - .L_16)
.L_16:
        /*001c*/ 	.word	0x00000000
        /*0020*/ 	.short	0x0002
        /*0022*/ 	.short	0x0010
        /*0024*/ 	.byte	0x00, 0xf5, 0x21, 0x00


	//----- nvinfo : EIATTR_KPARAM_INFO
	.align		4
.L_17:
        /*0028*/ 	.byte	0x04, 0x17
        /*002a*/ 	.short	(.L_19 - .L_18)
.L_18:
        /*002c*/ 	.word	0x00000000
        /*0030*/ 	.short	0x0001
        /*0032*/ 	.short	0x0008
        /*0034*/ 	.byte	0x00, 0xf5, 0x21, 0x00


	//----- nvinfo : EIATTR_KPARAM_INFO
	.align		4
.L_19:
        /*0038*/ 	.byte	0x04, 0x17
        /*003a*/ 	.short	(.L_21 - .L_20)
.L_20:
        /*003c*/ 	.word	0x00000000
        /*0040*/ 	.short	0x0000
        /*0042*/ 	.short	0x0000
        /*0044*/ 	.byte	0x00, 0xf5, 0x21, 0x00


	//----- nvinfo : EIATTR_SPARSE_MMA_MASK
	.align		4
.L_21:
        /*0048*/ 	.byte	0x03, 0x50
        /*004a*/ 	.short	0x0000


	//----- nvinfo : EIATTR_MAXREG_COUNT
	.align		4
        /*004c*/ 	.byte	0x03, 0x1b
        /*004e*/ 	.short	0x00ff


	//----- nvinfo : EIATTR_MERCURY_ISA_VERSION
	.align		4
        /*0050*/ 	.byte	0x03, 0x5f
        /*0052*/ 	.short	0x0101


	//----- nvinfo : EIATTR_VRC_CTA_INIT_COUNT
	.align		4
        /*0054*/ 	.byte	0x02, 0x4a
	.zero		1
	.zero		1


	//----- nvinfo : EIATTR_EXIT_INSTR_OFFSETS
	.align		4
        /*0058*/ 	.byte	0x04, 0x1c
        /*005a*/ 	.short	(.L_23 - .L_22)


	//   ....[0]....
.L_22:
        /*005c*/ 	.word	0x00000090


	//   ....[1]....
        /*0060*/ 	.word	0x000003a0


	//   ....[2]....
        /*0064*/ 	.word	0x000005d0


	//----- nvinfo : EIATTR_CRS_STACK_SIZE
	.align		4
.L_23:
        /*0068*/ 	.byte	0x04, 0x1e
        /*006a*/ 	.short	(.L_25 - .L_24)
.L_24:
        /*006c*/ 	.word	0x00000000


	//----- nvinfo : EIATTR_CBANK_PARAM_SIZE
	.align		4
.L_25:
        /*0070*/ 	.byte	0x03, 0x19
        /*0072*/ 	.short	0x001c


	//----- nvinfo : EIATTR_PARAM_CBANK
	.align		4
        /*0074*/ 	.byte	0x04, 0x0a
        /*0076*/ 	.short	(.L_27 - .L_26)
	.align		4
.L_26:
        /*0078*/ 	.word	index@(.nv.constant0._Z14addVectorsIntoPfS_S_i)
        /*007c*/ 	.short	0x0380
        /*007e*/ 	.short	0x001c


	//----- nvinfo : EIATTR_SW_WAR
	.align		4
.L_27:
        /*0080*/ 	.byte	0x04, 0x36
        /*0082*/ 	.short	(.L_29 - .L_28)
.L_28:
        /*0084*/ 	.word	0x00000008
.L_29:


//--------------------- .nv.info._Z8initWithfPfi  --------------------------
	.section	.nv.info._Z8initWithfPfi,"",@"SHT_CUDA_INFO"
	.sectionflags	@""
	.align	4


	//----- nvinfo : EIATTR_CUDA_API_VERSION
	.align		4
        /*0000*/ 	.byte	0x04, 0x37
        /*0002*/ 	.short	(.L_31 - .L_30)
.L_30:
        /*0004*/ 	.word	0x00000082


	//----- nvinfo : EIATTR_KPARAM_INFO
	.align		4
.L_31:
        /*0008*/ 	.byte	0x04, 0x17
        /*000a*/ 	.short	(.L_33 - .L_32)
.L_32:
        /*000c*/ 	.word	0x00000000
        /*0010*/ 	.short	0x0002
        /*0012*/ 	.short	0x0010
        /*0014*/ 	.byte	0x00, 0xf0, 0x11, 0x00


	//----- nvinfo : EIATTR_KPARAM_INFO
	.align		4
.L_33:
        /*0018*/ 	.byte	0x04, 0x17
        /*001a*/ 	.short	(.L_35 - .L_34)
.L_34:
        /*001c*/ 	.word	0x00000000
        /*0020*/ 	.short	0x0001
        /*0022*/ 	.short	0x0008
        /*0024*/ 	.byte	0x00, 0xf5, 0x21, 0x00


	//----- nvinfo : EIATTR_KPARAM_INFO
	.align		4
.L_35:
        /*0028*/ 	.byte	0x04, 0x17
        /*002a*/ 	.short	(.L_37 - .L_36)
.L_36:
        /*002c*/ 	.word	0x00000000
        /*0030*/ 	.short	0x0000
        /*0032*/ 	.short	0x0000
        /*0034*/ 	.byte	0x00, 0xf0, 0x11, 0x00


	//----- nvinfo : EIATTR_SPARSE_MMA_MASK
	.align		4
.L_37:
        /*0038*/ 	.byte	0x03, 0x50
        /*003a*/ 	.short	0x0000


	//----- nvinfo : EIATTR_MAXREG_COUNT
	.align		4
        /*003c*/ 	.byte	0x03, 0x1b
        /*003e*/ 	.short	0x00ff


	//----- nvinfo : EIATTR_MERCURY_ISA_VERSION
	.align		4
        /*0040*/ 	.byte	0x03, 0x5f
        /*0042*/ 	.short	0x0101


	//----- nvinfo : EIATTR_VRC_CTA_INIT_COUNT
	.align		4
        /*0044*/ 	.byte	0x02, 0x4a
	.zero		1
	.zero		1


	//----- nvinfo : EIATTR_EXIT_INSTR_OFFSETS
	.align		4
        /*0048*/ 	.byte	0x04, 0x1c
        /*004a*/ 	.short	(.L_39 - .L_38)


	//   ....[0]....
.L_38:
        /*004c*/ 	.word	0x00000090


	//   ....[1]....
        /*0050*/ 	.word	0x00000340


	//   ....[2]....
        /*0054*/ 	.word	0x00000420


	//----- nvinfo : EIATTR_CRS_STACK_SIZE
	.align		4
.L_39:
        /*0058*/ 	.byte	0x04, 0x1e
        /*005a*/ 	.short	(.L_41 - .L_40)
.L_40:
        /*005c*/ 	.word	0x00000000


	//----- nvinfo : EIATTR_CBANK_PARAM_SIZE
	.align		4
.L_41:
        /*0060*/ 	.byte	0x03, 0x19
        /*0062*/ 	.short	0x0014


	//----- nvinfo : EIATTR_PARAM_CBANK
	.align		4
        /*0064*/ 	.byte	0x04, 0x0a
        /*0066*/ 	.short	(.L_43 - .L_42)
	.align		4
.L_42:
        /*0068*/ 	.word	index@(.nv.constant0._Z8initWithfPfi)
        /*006c*/ 	.short	0x0380
        /*006e*/ 	.short	0x0014


	//----- nvinfo : EIATTR_SW_WAR
	.align		4
.L_43:
        /*0070*/ 	.byte	0x04, 0x36
        /*0072*/ 	.short	(.L_45 - .L_44)
.L_44:
        /*0074*/ 	.word	0x00000008
.L_45:


//--------------------- .nv.callgraph             --------------------------
	.section	.nv.callgraph,"",@"SHT_CUDA_CALLGRAPH"
	.align	4
	.sectionentsize	8
	.align		4
        /*0000*/ 	.word	0x00000000
	.align		4
        /*0004*/ 	.word	0xffffffff
	.align		4
        /*0008*/ 	.word	0x00000000
	.align		4
        /*000c*/ 	.word	0xfffffffe
	.align		4
        /*0010*/ 	.word	0x00000000
	.align		4
        /*0014*/ 	.word	0xfffffffd
	.align		4
        /*0018*/ 	.word	0x00000000
	.align		4
        /*001c*/ 	.word	0xfffffffc


//--------------------- .text._Z14addVectorsIntoPfS_S_i --------------------------
	.section	.text._Z14addVectorsIntoPfS_S_i,"ax",@progbits
	.align	128
        .global         _Z14addVectorsIntoPfS_S_i
        .type           _Z14addVectorsIntoPfS_S_i,@function
        .size           _Z14addVectorsIntoPfS_S_i,(.L_x_10 - _Z14addVectorsIntoPfS_S_i)
        .other          _Z14addVectorsIntoPfS_S_i,@"STO_CUDA_ENTRY STV_DEFAULT"
_Z14addVectorsIntoPfS_S_i:
.text._Z14addVectorsIntoPfS_S_i:
[----:B------:R-:W-:Y:S01]  /*0000*/  LDC R1, c[0x0][0x37c] ;  /* 0x0000df00ff017b82 */ /* 0x000fe20000000800 */
[----:B------:R-:W0:Y:S07]  /*0010*/  S2R R3, SR_TID.X ;  /* 0x0000000000037919 */ /* 0x000e2e0000002100 */
[----:B------:R-:W0:Y:S01]  /*0020*/  S2UR UR4, SR_CTAID.X ;  /* 0x00000000000479c3 */ /* 0x000e220000002500 */
[----:B------:R-:W1:Y:S07]  /*0030*/  LDCU UR6, c[0x0][0x398] ;  /* 0x00007300ff0677ac */ /* 0x000e6e0008000800 */
[----:B------:R-:W0:Y:S01]  /*0040*/  LDC R0, c[0x0][0x360] ;  /* 0x0000d800ff007b82 */ /* 0x000e220000000800 */
[----:B------:R-:W2:Y:S01]  /*0050*/  LDCU UR5, c[0x0][0x370] ;  /* 0x00006e00ff0577ac */ /* 0x000ea20008000800 */
[----:B0-----:R-:W-:-:S02]  /*0060*/  IMAD R3, R0, UR4, R3 ;  /* 0x0000000400037c24 */ /* 0x001fc4000f8e0203 */
[----:B--2---:R-:W-:-:S03]  /*0070*/  IMAD R0, R0, UR5, RZ ;  /* 0x0000000500007c24 */ /* 0x004fc6000f8e02ff */
[----:B-1----:R-:W-:-:S13]  /*0080*/  ISETP.GE.AND P0, PT, R3, UR6, PT ;  /* 0x0000000603007c0c */ /* 0x002fda000bf06270 */
[----:B------:R-:W-:Y:S05]  /*0090*/  @P0 EXIT ;  /* 0x000000000000094d */ /* 0x000fea0003800000 */
[----:B------:R-:W0:Y:S01]  /*00a0*/  I2F.U32.RP R8, R0 ;  /* 0x0000000000087306 */ /* 0x000e220000209000 */
[----:B------:R-:W-:Y:S01]  /*00b0*/  IADD3 R2, PT, PT, R0, R3, RZ ;  /* 0x0000000300027210 */ /* 0x000fe20007ffe0ff */
[----:B------:R-:W1:Y:S01]  /*00c0*/  LDCU.64 UR4, c[0x0][0x358] ;  /* 0x00006b00ff0477ac */ /* 0x000e620008000a00 */
[----:B------:R-:W-:Y:S01]  /*00d0*/  IADD3 R9, PT, PT, RZ, -R0, RZ ;  /* 0x80000000ff097210 */ /* 0x000fe20007ffe0ff */
[----:B------:R-:W-:Y:S01]  /*00e0*/  BSSY.RECONVERGENT B0, `(.L_x_0) ;  /* 0x000002b000007945 */ /* 0x000fe20003800200 */
[C---:B------:R-:W-:Y:S02]  /*00f0*/  ISETP.GE.AND P0, PT, R2.reuse, UR6, PT ;  /* 0x0000000602007c0c */ /* 0x040fe4000bf06270 */
[----:B------:R-:W-:Y:S02]  /*0100*/  VIMNMX R7, PT, PT, R2, UR6, !PT ;  /* 0x0000000602077c48 */ /* 0x000fe4000ffe0100 */
[----:B------:R-:W-:Y:S02]  /*0110*/  SEL R6, RZ, 0x1, P0 ;  /* 0x00000001ff067807 */ /* 0x000fe40000000000 */
[----:B------:R-:W-:-:S02]  /*0120*/  ISETP.NE.U32.AND P2, PT, R0, RZ, PT ;  /* 0x000000ff0000720c */ /* 0x000fc40003f45070 */
[----:B------:R-:W-:Y:S01]  /*0130*/  IADD3 R7, PT, PT, R7, -R2, -R6 ;  /* 0x8000000207077210 */ /* 0x000fe20007ffe806 */
[----:B0-----:R-:W0:Y:S02]  /*0140*/  MUFU.RCP R8, R8 ;  /* 0x0000000800087308 */ /* 0x001e240000001000 */
[----:B0-----:R-:W-:-:S06]  /*0150*/  IADD3 R4, PT, PT, R8, 0xffffffe, RZ ;  /* 0x0ffffffe08047810 */ /* 0x001fcc0007ffe0ff */
[----:B------:R0:W2:Y:S02]  /*0160*/  F2I.FTZ.U32.TRUNC.NTZ R5, R4 ;  /* 0x0000000400057305 */ /* 0x0000a4000021f000 */
[----:B0-----:R-:W-:Y:S02]  /*0170*/  HFMA2 R4, -RZ, RZ, 0, 0 ;  /* 0x00000000ff047431 */ /* 0x001fe400000001ff */
[----:B--2---:R-:W-:-:S04]  /*0180*/  IMAD R9, R9, R5, RZ ;  /* 0x0000000509097224 */ /* 0x004fc800078e02ff */
[----:B------:R-:W-:-:S06]  /*0190*/  IMAD.HI.U32 R8, R5, R9, R4 ;  /* 0x0000000905087227 */ /* 0x000fcc00078e0004 */
[----:B------:R-:W-:-:S05]  /*01a0*/  IMAD.HI.U32 R5, R8, R7, RZ ;  /* 0x0000000708057227 */ /* 0x000fca00078e00ff */
[----:B------:R-:W-:-:S05]  /*01b0*/  IADD3 R2, PT, PT, -R5, RZ, RZ ;  /* 0x000000ff05027210 */ /* 0x000fca0007ffe1ff */
[----:B------:R-:W-:-:S05]  /*01c0*/  IMAD R7, R0, R2, R7 ;  /* 0x0000000200077224 */ /* 0x000fca00078e0207 */
[----:B------:R-:W-:-:S13]  /*01d0*/  ISETP.GE.U32.AND P0, PT, R7, R0, PT ;  /* 0x000000000700720c */ /* 0x000fda0003f06070 */
[----:B------:R-:W-:Y:S02]  /*01e0*/  @P0 IADD3 R7, PT, PT, -R0, R7, RZ ;  /* 0x0000000700070210 */ /* 0x000fe40007ffe1ff */
[----:B------:R-:W-:Y:S02]  /*01f0*/  @P0 IADD3 R5, PT, PT, R5, 0x1, RZ ;  /* 0x0000000105050810 */ /* 0x000fe40007ffe0ff */
[----:B------:R-:W-:-:S13]  /*0200*/  ISETP.GE.U32.AND P1, PT, R7, R0, PT ;  /* 0x000000000700720c */ /* 0x000fda0003f26070 */
[----:B------:R-:W-:Y:S02]  /*0210*/  @P1 IADD3 R5, PT, PT, R5, 0x1, RZ ;  /* 0x0000000105051810 */ /* 0x000fe40007ffe0ff */
[----:B------:R-:W-:-:S04]  /*0220*/  @!P2 LOP3.LUT R5, RZ, R0, RZ, 0x33, !PT ;  /* 0x00000000ff05a212 */ /* 0x000fc800078e33ff */
[----:B------:R-:W-:-:S04]  /*0230*/  IADD3 R2, PT, PT, R6, R5, RZ ;  /* 0x0000000506027210 */ /* 0x000fc80007ffe0ff */
[C---:B------:R-:W-:Y:S02]  /*0240*/  LOP3.LUT R4, R2.reuse, 0x3, RZ, 0xc0, !PT ;  /* 0x0000000302047812 */ /* 0x040fe400078ec0ff */
[----:B------:R-:W-:Y:S02]  /*0250*/  ISETP.GE.U32.AND P1, PT, R2, 0x3, PT ;  /* 0x000000030200780c */ /* 0x000fe40003f26070 */
[----:B------:R-:W-:-:S13]  /*0260*/  ISETP.NE.AND P0, PT, R4, 0x3, PT ;  /* 0x000000030400780c */ /* 0x000fda0003f05270 */
[----:B-1----:R-:W-:Y:S05]  /*0270*/  @!P0 BRA `(.L_x_1) ;  /* 0x0000000000448947 */ /* 0x002fea0003800000 */
[----:B------:R-:W0:Y:S01]  /*0280*/  LDC.64 R4, c[0x0][0x390] ;  /* 0x0000e400ff047b82 */ /* 0x000e220000000a00 */
[----:B------:R-:W-:-:S04]  /*0290*/  IADD3 R2, PT, PT, R2, 0x1, RZ ;  /* 0x0000000102027810 */ /* 0x000fc80007ffe0ff */
[----:B------:R-:W-:-:S03]  /*02a0*/  LOP3.LUT R2, R2, 0x3, RZ, 0xc0, !PT ;  /* 0x0000000302027812 */ /* 0x000fc600078ec0ff */
[----:B------:R-:W1:Y:S01]  /*02b0*/  LDC.64 R6, c[0x0][0x380] ;  /* 0x0000e000ff067b82 */ /* 0x000e620000000a00 */
[----:B------:R-:W-:-:S07]  /*02c0*/  IADD3 R2, PT, PT, -R2, RZ, RZ ;  /* 0x000000ff02027210 */ /* 0x000fce0007ffe1ff */
[----:B------:R-:W2:Y:S02]  /*02d0*/  LDC.64 R8, c[0x0][0x388] ;  /* 0x0000e200ff087b82 */ /* 0x000ea40000000a00 */
.L_x_2:
[----:B0-----:R-:W-:-:S04]  /*02e0*/  IMAD.WIDE R12, R3, 0x4, R4 ;  /* 0x00000004030c7825 */ /* 0x001fc800078e0204 */
[C---:B--2---:R-:W-:Y:S02]  /*02f0*/  IMAD.WIDE R14, R3.reuse, 0x4, R8 ;  /* 0x00000004030e7825 */ /* 0x044fe400078e0208 */
[----:B------:R-:W2:Y:S04]  /*0300*/  LDG.E R13, desc[UR4][R12.64] ;  /* 0x000000040c0d7981 */ /* 0x000ea8000c1e1900 */
[----:B------:R-:W2:Y:S01]  /*0310*/  LDG.E R14, desc[UR4][R14.64] ;  /* 0x000000040e0e7981 */ /* 0x000ea2000c1e1900 */
[----:B-1-3--:R-:W-:Y:S01]  /*0320*/  IMAD.WIDE R10, R3, 0x4, R6 ;  /* 0x00000004030a7825 */ /* 0x00afe200078e0206 */
[----:B------:R-:W-:Y:S02]  /*0330*/  IADD3 R2, PT, PT, R2, 0x1, RZ ;  /* 0x0000000102027810 */ /* 0x000fe40007ffe0ff */
[----:B------:R-:W-:-:S02]  /*0340*/  IADD3 R3, PT, PT, R0, R3, RZ ;  /* 0x0000000300037210 */ /* 0x000fc40007ffe0ff */
[----:B------:R-:W-:Y:S01]  /*0350*/  ISETP.NE.AND P0, PT, R2, RZ, PT ;  /* 0x000000ff0200720c */ /* 0x000fe20003f05270 */
[----:B--2---:R-:W-:-:S05]  /*0360*/  FADD R17, R14, R13 ;  /* 0x0000000d0e117221 */ /* 0x004fca0000000000 */
[----:B------:R3:W-:Y:S07]  /*0370*/  STG.E desc[UR4][R10.64], R17 ;  /* 0x000000110a007986 */ /* 0x0007ee000c101904 */
[----:B------:R-:W-:Y:S05]  /*0380*/  @P0 BRA `(.L_x_2) ;  /* 0xfffffffc00d40947 */ /* 0x000fea000383ffff */
.L_x_1:
[----:B------:R-:W-:Y:S05]  /*0390*/  BSYNC.RECONVERGENT B0 ;  /* 0x0000000000007941 */ /* 0x000fea0003800200 */
.L_x_0:
[----:B------:R-:W-:Y:S05]  /*03a0*/  @!P1 EXIT ;  /* 0x000000000000994d */ /* 0x000fea0003800000 */
.L_x_3:
[----:B------:R-:W3:Y:S08]  /*03b0*/  LDC.64 R4, c[0x0][0x388] ;  /* 0x0000e200ff047b82 */ /* 0x000ef00000000a00 */
[----:B------:R-:W0:Y:S01]  /*03c0*/  LDC.64 R6, c[0x0][0x390] ;  /* 0x0000e400ff067b82 */ /* 0x000e220000000a00 */
[----:B---3--:R-:W-:-:S07]  /*03d0*/  IMAD.WIDE R10, R3, 0x4, R4 ;  /* 0x00000004030a7825 */ /* 0x008fce00078e0204 */
[----:B------:R-:W1:Y:S01]  /*03e0*/  LDC.64 R4, c[0x0][0x380] ;  /* 0x0000e000ff047b82 */ /* 0x000e620000000a00 */
[----:B--2---:R-:W2:Y:S01]  /*03f0*/  LDG.E R2, desc[UR4][R10.64] ;  /* 0x000000040a027981 */ /* 0x004ea2000c1e1900 */
[----:B0-----:R-:W-:-:S05]  /*0400*/  IMAD.WIDE R12, R3, 0x4, R6 ;  /* 0x00000004030c7825 */ /* 0x001fca00078e0206 */
[----:B------:R-:W2:Y:S01]  /*0410*/  LDG.E R7, desc[UR4][R12.64] ;  /* 0x000000040c077981 */ /* 0x000ea2000c1e1900 */
[----:B-1----:R-:W-:-:S04]  /*0420*/  IMAD.WIDE R16, R3, 0x4, R4 ;  /* 0x0000000403107825 */ /* 0x002fc800078e0204 */
[----:B------:R-:W-:-:S04]  /*0430*/  IMAD.WIDE R4, R0, 0x4, R10 ;  /* 0x0000000400047825 */ /* 0x000fc800078e020a */
[----:B--2---:R-:W-:Y:S01]  /*0440*/  FADD R19, R2, R7 ;  /* 0x0000000702137221 */ /* 0x004fe20000000000 */
[----:B------:R-:W-:-:S04]  /*0450*/  IMAD.WIDE R6, R0, 0x4, R12 ;  /* 0x0000000400067825 */ /* 0x000fc800078e020c */
[----:B------:R0:W-:Y:S04]  /*0460*/  STG.E desc[UR4][R16.64], R19 ;  /* 0x0000001310007986 */ /* 0x0001e8000c101904 */
[----:B------:R-:W2:Y:S04]  /*0470*/  LDG.E R2, desc[UR4][R4.64] ;  /* 0x0000000404027981 */ /* 0x000ea8000c1e1900 */
[----:B------:R-:W2:Y:S01]  /*0480*/  LDG.E R15, desc[UR4][R6.64] ;  /* 0x00000004060f7981 */ /* 0x000ea2000c1e1900 */
[----:B------:R-:W-:-:S04]  /*0490*/  IMAD.WIDE R8, R0, 0x4, R16 ;  /* 0x0000000400087825 */ /* 0x000fc800078e0210 */
[----:B------:R-:W-:-:S04]  /*04a0*/  IMAD.WIDE R10, R0, 0x4, R4 ;  /* 0x00000004000a7825 */ /* 0x000fc800078e0204 */
[----:B------:R-:W-:-:S04]  /*04b0*/  IMAD.WIDE R12, R0, 0x4, R6 ;  /* 0x00000004000c7825 */ /* 0x000fc800078e0206 */
[----:B--2---:R-:W-:-:S05]  /*04c0*/  FADD R21, R2, R15 ;  /* 0x0000000f02157221 */ /* 0x004fca0000000000 */
        /* <DEDUP_REMOVED lines=8> */
[----:B------:R-:W1:Y:S04]  /*0550*/  LDG.E R4, desc[UR4][R4.64] ;  /* 0x0000000404047981 */ /* 0x000e68000c1e1900 */
[----:B------:R-:W1:Y:S01]  /*0560*/  LDG.E R7, desc[UR4][R6.64] ;  /* 0x0000000406077981 */ /* 0x000e62000c1e1900 */
[C---:B0-----:R-:W-:Y:S01]  /*0570*/  IMAD.WIDE R16, R0.reuse, 0x4, R14 ;  /* 0x0000000400107825 */ /* 0x041fe200078e020e */
[----:B------:R-:W-:-:S04]  /*0580*/  LEA R3, R0, R3, 0x2 ;  /* 0x0000000300037211 */ /* 0x000fc800078e10ff */
[----:B------:R-:W-:Y:S01]  /*0590*/  ISETP.GE.AND P0, PT, R3, UR6, PT ;  /* 0x0000000603007c0c */ /* 0x000fe2000bf06270 */
[----:B-1----:R-:W-:-:S05]  /*05a0*/  FADD R9, R4, R7 ;  /* 0x0000000704097221 */ /* 0x002fca0000000000 */
[----:B------:R2:W-:Y:S07]  /*05b0*/  STG.E desc[UR4][R16.64], R9 ;  /* 0x0000000910007986 */ /* 0x0005ee000c101904 */
[----:B------:R-:W-:Y:S05]  /*05c0*/  @!P0 BRA `(.L_x_3) ;  /* 0xfffffffc00788947 */ /* 0x000fea000383ffff */
[----:B------:R-:W-:Y:S05]  /*05d0*/  EXIT ;  /* 0x000000000000794d */ /* 0x000fea0003800000 */
.L_x_4:
[----:B------:R-:W-:-:S00]  /*05e0*/  BRA `(.L_x_4) ;  /* 0xfffffffc00fc7947 */ /* 0x000fc0000383ffff */
[----:B------:R-:W-:-:S00]  /*05f0*/  NOP ;  /* 0x0000000000007918 */ /* 0x000fc00000000000 */
        /* <DEDUP_REMOVED lines=8> */
.L_x_10:


//--------------------- .text._Z8initWithfPfi     --------------------------
	.section	.text._Z8initWithfPfi,"ax",@progbits
	.align	128
        .global         _Z8initWithfPfi
        .type           _Z8initWithfPfi,@function
        .size           _Z8initWithfPfi,(.L_x_11 - _Z8initWithfPfi)
        .other          _Z8initWithfPfi,@"STO_CUDA_ENTRY STV_DEFAULT"
_Z8initWithfPfi:
.text._Z8initWithfPfi:
        /* <DEDUP_REMOVED lines=11> */
[C---:B------:R-:W-:Y:S01]  /*00b0*/  IADD3 R2, PT, PT, R0.reuse, R3, RZ ;  /* 0x0000000300027210 */ /* 0x040fe20007ffe0ff */
[----:B------:R-:W-:Y:S01]  /*00c0*/  IMAD.MOV R9, RZ, RZ, -R0 ;  /* 0x000000ffff097224 */ /* 0x000fe200078e0a00 */
[----:B------:R-:W-:Y:S01]  /*00d0*/  ISETP.NE.U32.AND P2, PT, R0, RZ, PT ;  /* 0x000000ff0000720c */ /* 0x000fe20003f45070 */
[----:B------:R-:W1:Y:S01]  /*00e0*/  LDCU.64 UR4, c[0x0][0x358] ;  /* 0x00006b00ff0477ac */ /* 0x000e620008000a00 */
[C---:B------:R-:W-:Y:S01]  /*00f0*/  ISETP.GE.AND P0, PT, R2.reuse, UR6, PT ;  /* 0x0000000602007c0c */ /* 0x040fe2000bf06270 */
[----:B------:R-:W-:Y:S01]  /*0100*/  BSSY.RECONVERGENT B0, `(.L_x_5) ;  /* 0x0000023000007945 */ /* 0x000fe20003800200 */
[----:B------:R-:W-:Y:S02]  /*0110*/  VIMNMX R7, PT, PT, R2, UR6, !PT ;  /* 0x0000000602077c48 */ /* 0x000fe4000ffe0100 */
[----:B------:R-:W-:-:S04]  /*0120*/  SEL R6, RZ, 0x1, P0 ;  /* 0x00000001ff067807 */ /* 0x000fc80000000000 */
[----:B------:R-:W-:Y:S01]  /*0130*/  IADD3 R7, PT, PT, R7, -R2, -R6 ;  /* 0x8000000207077210 */ /* 0x000fe20007ffe806 */
[----:B0-----:R-:W0:Y:S02]  /*0140*/  MUFU.RCP R8, R8 ;  /* 0x0000000800087308 */ /* 0x001e240000001000 */
[----:B0-----:R-:W-:-:S06]  /*0150*/  VIADD R4, R8, 0xffffffe ;  /* 0x0ffffffe08047836 */ /* 0x001fcc0000000000 */
[----:B------:R0:W2:Y:S02]  /*0160*/  F2I.FTZ.U32.TRUNC.NTZ R5, R4 ;  /* 0x0000000400057305 */ /* 0x0000a4000021f000 */
[----:B0-----:R-:W-:Y:S02]  /*0170*/  IMAD.MOV.U32 R4, RZ, RZ, RZ ;  /* 0x000000ffff047224 */ /* 0x001fe400078e00ff */
[----:B--2---:R-:W-:-:S04]  /*0180*/  IMAD R9, R9, R5, RZ ;  /* 0x0000000509097224 */ /* 0x004fc800078e02ff */
[----:B------:R-:W-:-:S06]  /*0190*/  IMAD.HI.U32 R8, R5, R9, R4 ;  /* 0x0000000905087227 */ /* 0x000fcc00078e0004 */
[----:B------:R-:W-:-:S04]  /*01a0*/  IMAD.HI.U32 R5, R8, R7, RZ ;  /* 0x0000000708057227 */ /* 0x000fc800078e00ff */
[----:B------:R-:W-:-:S04]  /*01b0*/  IMAD.MOV R2, RZ, RZ, -R5 ;  /* 0x000000ffff027224 */ /* 0x000fc800078e0a05 */
[----:B------:R-:W-:-:S05]  /*01c0*/  IMAD R7, R0, R2, R7 ;  /* 0x0000000200077224 */ /* 0x000fca00078e0207 */
[----:B------:R-:W-:-:S13]  /*01d0*/  ISETP.GE.U32.AND P0, PT, R7, R0, PT ;  /* 0x000000000700720c */ /* 0x000fda0003f06070 */
[----:B------:R-:W-:Y:S01]  /*01e0*/  @P0 IADD3 R7, PT, PT, -R0, R7, RZ ;  /* 0x0000000700070210 */ /* 0x000fe20007ffe1ff */
[----:B------:R-:W-:-:S03]  /*01f0*/  @P0 VIADD R5, R5, 0x1 ;  /* 0x0000000105050836 */ /* 0x000fc60000000000 */
[----:B------:R-:W-:-:S13]  /*0200*/  ISETP.GE.U32.AND P1, PT, R7, R0, PT ;  /* 0x000000000700720c */ /* 0x000fda0003f26070 */
[----:B------:R-:W-:Y:S02]  /*0210*/  @P1 IADD3 R5, PT, PT, R5, 0x1, RZ ;  /* 0x0000000105051810 */ /* 0x000fe40007ffe0ff */
[----:B------:R-:W-:-:S05]  /*0220*/  @!P2 LOP3.LUT R5, RZ, R0, RZ, 0x33, !PT ;  /* 0x00000000ff05a212 */ /* 0x000fca00078e33ff */
[----:B------:R-:W-:-:S05]  /*0230*/  IMAD.IADD R2, R6, 0x1, R5 ;  /* 0x0000000106027824 */ /* 0x000fca00078e0205 */
[C---:B------:R-:W-:Y:S02]  /*0240*/  LOP3.LUT R4, R2.reuse, 0x3, RZ, 0xc0, !PT ;  /* 0x0000000302047812 */ /* 0x040fe400078ec0ff */
[----:B------:R-:W-:Y:S02]  /*0250*/  ISETP.GE.U32.AND P1, PT, R2, 0x3, PT ;  /* 0x000000030200780c */ /* 0x000fe40003f26070 */
[----:B------:R-:W-:-:S13]  /*0260*/  ISETP.NE.AND P0, PT, R4, 0x3, PT ;  /* 0x000000030400780c */ /* 0x000fda0003f05270 */
[----:B-1----:R-:W-:Y:S05]  /*0270*/  @!P0 BRA `(.L_x_6) ;  /* 0x00000000002c8947 */ /* 0x002fea0003800000 */
[----:B------:R-:W0:Y:S01]  /*0280*/  LDC R9, c[0x0][0x380] ;  /* 0x0000e000ff097b82 */ /* 0x000e220000000800 */
[----:B------:R-:W-:-:S04]  /*0290*/  IADD3 R2, PT, PT, R2, 0x1, RZ ;  /* 0x0000000102027810 */ /* 0x000fc80007ffe0ff */
[----:B------:R-:W-:-:S03]  /*02a0*/  LOP3.LUT R2, R2, 0x3, RZ, 0xc0, !PT ;  /* 0x0000000302027812 */ /* 0x000fc600078ec0ff */
[----:B------:R-:W1:Y:S02]  /*02b0*/  LDC.64 R6, c[0x0][0x388] ;  /* 0x0000e200ff067b82 */ /* 0x000e640000000a00 */
[----:B------:R-:W-:-:S07]  /*02c0*/  IMAD.MOV R2, RZ, RZ, -R2 ;  /* 0x000000ffff027224 */ /* 0x000fce00078e0a02 */
.L_x_7:
[----:B-1----:R-:W-:Y:S01]  /*02d0*/  IMAD.WIDE R4, R3, 0x4, R6 ;  /* 0x0000000403047825 */ /* 0x002fe200078e0206 */
[----:B------:R-:W-:-:S03]  /*02e0*/  IADD3 R2, PT, PT, R2, 0x1, RZ ;  /* 0x0000000102027810 */ /* 0x000fc60007ffe0ff */
[----:B------:R-:W-:Y:S01]  /*02f0*/  IMAD.IADD R3, R0, 0x1, R3 ;  /* 0x0000000100037824 */ /* 0x000fe200078e0203 */
[----:B0-----:R2:W-:Y:S01]  /*0300*/  STG.E desc[UR4][R4.64], R9 ;  /* 0x0000000904007986 */ /* 0x0015e2000c101904 */
[----:B------:R-:W-:-:S13]  /*0310*/  ISETP.NE.AND P0, PT, R2, RZ, PT ;  /* 0x000000ff0200720c */ /* 0x000fda0003f05270 */
[----:B--2---:R-:W-:Y:S05]  /*0320*/  @P0 BRA `(.L_x_7) ;  /* 0xfffffffc00e80947 */ /* 0x004fea000383ffff */
.L_x_6:
[----:B------:R-:W-:Y:S05]  /*0330*/  BSYNC.RECONVERGENT B0 ;  /* 0x0000000000007941 */ /* 0x000fea0003800200 */
.L_x_5:
[----:B------:R-:W-:Y:S05]  /*0340*/  @!P1 EXIT ;  /* 0x000000000000994d */ /* 0x000fea0003800000 */
[----:B------:R-:W0:Y:S08]  /*0350*/  LDC R15, c[0x0][0x380] ;  /* 0x0000e000ff0f7b82 */ /* 0x000e300000000800 */
[----:B------:R-:W1:Y:S02]  /*0360*/  LDC.64 R10, c[0x0][0x388] ;  /* 0x0000e200ff0a7b82 */ /* 0x000e640000000a00 */
.L_x_8:
[----:B-12---:R-:W-:Y:S01]  /*0370*/  IMAD.WIDE R12, R3, 0x4, R10 ;  /* 0x00000004030c7825 */ /* 0x006fe200078e020a */
[----:B------:R-:W-:-:S04]  /*0380*/  LEA R3, R0, R3, 0x2 ;  /* 0x0000000300037211 */ /* 0x000fc800078e10ff */
[----:B0-----:R2:W-:Y:S01]  /*0390*/  STG.E desc[UR4][R12.64], R15 ;  /* 0x0000000f0c007986 */ /* 0x0015e2000c101904 */
[----:B------:R-:W-:Y:S01]  /*03a0*/  IMAD.WIDE R4, R0, 0x4, R12 ;  /* 0x0000000400047825 */ /* 0x000fe200078e020c */
[----:B------:R-:W-:-:S04]  /*03b0*/  ISETP.GE.AND P0, PT, R3, UR6, PT ;  /* 0x0000000603007c0c */ /* 0x000fc8000bf06270 */
[----:B------:R2:W-:Y:S01]  /*03c0*/  STG.E desc[UR4][R4.64], R15 ;  /* 0x0000000f04007986 */ /* 0x0005e2000c101904 */
[----:B------:R-:W-:-:S05]  /*03d0*/  IMAD.WIDE R6, R0, 0x4, R4 ;  /* 0x0000000400067825 */ /* 0x000fca00078e0204 */
[----:B------:R2:W-:Y:S01]  /*03e0*/  STG.E desc[UR4][R6.64], R15 ;  /* 0x0000000f06007986 */ /* 0x0005e2000c101904 */
[----:B------:R-:W-:-:S05]  /*03f0*/  IMAD.WIDE R8, R0, 0x4, R6 ;  /* 0x0000000400087825 */ /* 0x000fca00078e0206 */
[----:B------:R2:W-:Y:S01]  /*0400*/  STG.E desc[UR4][R8.64], R15 ;  /* 0x0000000f08007986 */ /* 0x0005e2000c101904 */
[----:B------:R-:W-:Y:S05]  /*0410*/  @!P0 BRA `(.L_x_8) ;  /* 0xfffffffc00d48947 */ /* 0x000fea000383ffff */
[----:B------:R-:W-:Y:S05]  /*0420*/  EXIT ;  /* 0x000000000000794d */ /* 0x000fea0003800000 */
.L_x_9:
        /* <DEDUP_REMOVED lines=13> */
.L_x_11:


//--------------------- .nv.shared.reserved.0     --------------------------
	.section	.nv.shared.reserved.0,"aw",@nobits
	.weak		__nv_reservedSMEM_offset_0_alias
	.size		__nv_reservedSMEM_offset_0_alias, 0, 64
	.other		__nv_reservedSMEM_offset_0_alias,@"STO_CUDA_RESERVED_SHARED STV_DEFAULT"
__nv_reservedSMEM_offset_0_alias:
	.zero		0
	.zero		64


//--------------------- .nv.constant0._Z14addVectorsIntoPfS_S_i --------------------------
	.section	.nv.constant0._Z14addVectorsIntoPfS_S_i,"a",@progbits
	.sectionflags	@""
	.align	4
.nv.constant0._Z14addVectorsIntoPfS_S_i:
	.zero		924


//--------------------- .nv.constant0._Z8initWithfPfi --------------------------
	.section	.nv.constant0._Z8initWithfPfi,"a",@progbits
	.sectionflags	@""
	.align	4
.nv.constant0._Z8initWithfPfi:
	.zero		916


//--------------------- SYMBOLS --------------------------

	.type		.nv.reservedSmem.offset0,@object
	.size		.nv.reservedSmem.offset0,0x4
